//
// Generated by NVIDIA NVVM Compiler
//
// Compiler Build ID: CL-36424714
// Cuda compilation tools, release 13.0, V13.0.88
// Based on NVVM 20.0.0
//

.version 9.0
.target sm_100
.address_size 64

	// .globl	_ZN3cub18CUB_300001_SM_10006detail11EmptyKernelIvEEvv
.global .align 1 .b8 _ZN40_INTERNAL_86afbf4a_4_k_cu_e18eb9a1_858244cuda3std3__45__cpo5beginE[1];
.global .align 1 .b8 _ZN40_INTERNAL_86afbf4a_4_k_cu_e18eb9a1_858244cuda3std3__45__cpo3endE[1];
.global .align 1 .b8 _ZN40_INTERNAL_86afbf4a_4_k_cu_e18eb9a1_858244cuda3std3__45__cpo6cbeginE[1];
.global .align 1 .b8 _ZN40_INTERNAL_86afbf4a_4_k_cu_e18eb9a1_858244cuda3std3__45__cpo4cendE[1];
.global .align 1 .b8 _ZN40_INTERNAL_86afbf4a_4_k_cu_e18eb9a1_858244cuda3std3__45__cpo6rbeginE[1];
.global .align 1 .b8 _ZN40_INTERNAL_86afbf4a_4_k_cu_e18eb9a1_858244cuda3std3__45__cpo4rendE[1];
.global .align 1 .b8 _ZN40_INTERNAL_86afbf4a_4_k_cu_e18eb9a1_858244cuda3std3__45__cpo7crbeginE[1];
.global .align 1 .b8 _ZN40_INTERNAL_86afbf4a_4_k_cu_e18eb9a1_858244cuda3std3__45__cpo5crendE[1];
.global .align 1 .b8 _ZN40_INTERNAL_86afbf4a_4_k_cu_e18eb9a1_858244cuda3std3__442_GLOBAL__N__86afbf4a_4_k_cu_e18eb9a1_858246ignoreE[1];
.global .align 1 .b8 _ZN40_INTERNAL_86afbf4a_4_k_cu_e18eb9a1_858244cuda3std3__419piecewise_constructE[1];
.global .align 1 .b8 _ZN40_INTERNAL_86afbf4a_4_k_cu_e18eb9a1_858244cuda3std3__48in_placeE[1];
.global .align 1 .b8 _ZN40_INTERNAL_86afbf4a_4_k_cu_e18eb9a1_858244cuda3std3__420unreachable_sentinelE[1];
.global .align 1 .b8 _ZN40_INTERNAL_86afbf4a_4_k_cu_e18eb9a1_858244cuda3std3__47nulloptE[1];
.global .align 1 .b8 _ZN40_INTERNAL_86afbf4a_4_k_cu_e18eb9a1_858244cuda3std3__48unexpectE[1];
.global .align 1 .b8 _ZN40_INTERNAL_86afbf4a_4_k_cu_e18eb9a1_858244cuda3std6ranges3__45__cpo4swapE[1];
.global .align 1 .b8 _ZN40_INTERNAL_86afbf4a_4_k_cu_e18eb9a1_858244cuda3std6ranges3__45__cpo9iter_moveE[1];
.global .align 1 .b8 _ZN40_INTERNAL_86afbf4a_4_k_cu_e18eb9a1_858244cuda3std6ranges3__45__cpo5beginE[1];
.global .align 1 .b8 _ZN40_INTERNAL_86afbf4a_4_k_cu_e18eb9a1_858244cuda3std6ranges3__45__cpo3endE[1];
.global .align 1 .b8 _ZN40_INTERNAL_86afbf4a_4_k_cu_e18eb9a1_858244cuda3std6ranges3__45__cpo6cbeginE[1];
.global .align 1 .b8 _ZN40_INTERNAL_86afbf4a_4_k_cu_e18eb9a1_858244cuda3std6ranges3__45__cpo4cendE[1];
.global .align 1 .b8 _ZN40_INTERNAL_86afbf4a_4_k_cu_e18eb9a1_858244cuda3std6ranges3__45__cpo7advanceE[1];
.global .align 1 .b8 _ZN40_INTERNAL_86afbf4a_4_k_cu_e18eb9a1_858244cuda3std6ranges3__45__cpo9iter_swapE[1];
.global .align 1 .b8 _ZN40_INTERNAL_86afbf4a_4_k_cu_e18eb9a1_858244cuda3std6ranges3__45__cpo4nextE[1];
.global .align 1 .b8 _ZN40_INTERNAL_86afbf4a_4_k_cu_e18eb9a1_858244cuda3std6ranges3__45__cpo4prevE[1];
.global .align 1 .b8 _ZN40_INTERNAL_86afbf4a_4_k_cu_e18eb9a1_858244cuda3std6ranges3__45__cpo4dataE[1];
.global .align 1 .b8 _ZN40_INTERNAL_86afbf4a_4_k_cu_e18eb9a1_858244cuda3std6ranges3__45__cpo5cdataE[1];
.global .align 1 .b8 _ZN40_INTERNAL_86afbf4a_4_k_cu_e18eb9a1_858244cuda3std6ranges3__45__cpo4sizeE[1];
.global .align 1 .b8 _ZN40_INTERNAL_86afbf4a_4_k_cu_e18eb9a1_858244cuda3std6ranges3__45__cpo5ssizeE[1];
.global .align 1 .b8 _ZN40_INTERNAL_86afbf4a_4_k_cu_e18eb9a1_858244cuda3std6ranges3__45__cpo8distanceE[1];
.global .align 1 .b8 _ZN40_INTERNAL_86afbf4a_4_k_cu_e18eb9a1_858246thrust24THRUST_300001_SM_1000_NS8cuda_cub3parE[1];
.global .align 1 .b8 _ZN40_INTERNAL_86afbf4a_4_k_cu_e18eb9a1_858246thrust24THRUST_300001_SM_1000_NS8cuda_cub10par_nosyncE[1];
.global .align 1 .b8 _ZN40_INTERNAL_86afbf4a_4_k_cu_e18eb9a1_858246thrust24THRUST_300001_SM_1000_NS6system6detail10sequential3seqE[1];
.global .align 1 .b8 _ZN40_INTERNAL_86afbf4a_4_k_cu_e18eb9a1_858246thrust24THRUST_300001_SM_1000_NS12placeholders2_1E[1];
.global .align 1 .b8 _ZN40_INTERNAL_86afbf4a_4_k_cu_e18eb9a1_858246thrust24THRUST_300001_SM_1000_NS12placeholders2_2E[1];
.global .align 1 .b8 _ZN40_INTERNAL_86afbf4a_4_k_cu_e18eb9a1_858246thrust24THRUST_300001_SM_1000_NS12placeholders2_3E[1];
.global .align 1 .b8 _ZN40_INTERNAL_86afbf4a_4_k_cu_e18eb9a1_858246thrust24THRUST_300001_SM_1000_NS12placeholders2_4E[1];
.global .align 1 .b8 _ZN40_INTERNAL_86afbf4a_4_k_cu_e18eb9a1_858246thrust24THRUST_300001_SM_1000_NS12placeholders2_5E[1];
.global .align 1 .b8 _ZN40_INTERNAL_86afbf4a_4_k_cu_e18eb9a1_858246thrust24THRUST_300001_SM_1000_NS12placeholders2_6E[1];
.global .align 1 .b8 _ZN40_INTERNAL_86afbf4a_4_k_cu_e18eb9a1_858246thrust24THRUST_300001_SM_1000_NS12placeholders2_7E[1];
.global .align 1 .b8 _ZN40_INTERNAL_86afbf4a_4_k_cu_e18eb9a1_858246thrust24THRUST_300001_SM_1000_NS12placeholders2_8E[1];
.global .align 1 .b8 _ZN40_INTERNAL_86afbf4a_4_k_cu_e18eb9a1_858246thrust24THRUST_300001_SM_1000_NS12placeholders2_9E[1];
.global .align 1 .b8 _ZN40_INTERNAL_86afbf4a_4_k_cu_e18eb9a1_858246thrust24THRUST_300001_SM_1000_NS12placeholders3_10E[1];
.global .align 1 .b8 _ZN40_INTERNAL_86afbf4a_4_k_cu_e18eb9a1_858246thrust24THRUST_300001_SM_1000_NS3seqE[1];

.visible .entry _ZN3cub18CUB_300001_SM_10006detail11EmptyKernelIvEEvv()
{


	ret;

}


// ===== COMPILED SASS (sm_100) =====

	.target	sm_100

	.elftype	@"ET_EXEC"


//--------------------- .note.nv.tkinfo           --------------------------
	.section	.note.nv.tkinfo,"",@"SHT_NOTE"
	.sectionflags	@"SHF_NOTE_NV_TKINFO"
	.tkinfo
        /*0018*/ 	.word	0x00000002
        /*0030*/ 	.string	""
        /*0030*/ 	.string	"ptxas"
        /*0030*/ 	.string	"Cuda compilation tools, release 13.0, V13.0.88"
        /*0030*/ 	.string	"Build cuda_13.0.r13.0/compiler.36424714_0"
        /*0030*/ 	.string	"-arch sm_100 -m 64 "



//--------------------- .note.nv.cuinfo           --------------------------
	.section	.note.nv.cuinfo,"",@"SHT_NOTE"
	.sectionflags	@"SHF_NOTE_NV_CUINFO"
        /*0018*/ 	.short	0x0002
        /*001a*/ 	.short	0x0064
        /*001c*/ 	.short	0x0082
	.zero		2


//--------------------- .nv.info                  --------------------------
	.section	.nv.info,"",@"SHT_CUDA_INFO"
	.align	4


	//----- nvinfo : EIATTR_REGCOUNT
	.align		4
        /*0000*/ 	.byte	0x04, 0x2f
        /*0002*/ 	.short	(.L_44 - .L_43)
	.align		4
.L_43:
        /*0004*/ 	.word	index@(_ZN3cub18CUB_300001_SM_10006detail11EmptyKernelIvEEvv)
        /*0008*/ 	.word	0x00000004


	//----- nvinfo : EIATTR_FRAME_SIZE
	.align		4
.L_44:
        /*000c*/ 	.byte	0x04, 0x11
        /*000e*/ 	.short	(.L_46 - .L_45)
	.align		4
.L_45:
        /*0010*/ 	.word	index@(_ZN3cub18CUB_300001_SM_10006detail11EmptyKernelIvEEvv)
        /*0014*/ 	.word	0x00000000


	//----- nvinfo : EIATTR_MIN_STACK_SIZE
	.align		4
.L_46:
        /*0018*/ 	.byte	0x04, 0x12
        /*001a*/ 	.short	(.L_48 - .L_47)
	.align		4
.L_47:
        /*001c*/ 	.word	index@(_ZN3cub18CUB_300001_SM_10006detail11EmptyKernelIvEEvv)
        /*0020*/ 	.word	0x00000000
.L_48:


//--------------------- .nv.compat                --------------------------
	.section	.nv.compat,"",@"SHT_CUDA_COMPAT_INFO"
	.align	4
        /*0000*/ 	.byte	0x02, 0x09, 0x00, 0x00, 0x02, 0x02, 0x01, 0x00, 0x02, 0x05, 0x05, 0x00, 0x03, 0x07, 0x01, 0x01
        /*0010*/ 	.byte	0x02, 0x03, 0x00, 0x00, 0x02, 0x06, 0x01, 0x00, 0x04, 0x0b, 0x08, 0x00, 0x09, 0x00, 0x00, 0x00
        /*0020*/ 	.byte	0x00, 0x00, 0x00, 0x00


//--------------------- .nv.info._ZN3cub18CUB_300001_SM_10006detail11EmptyKernelIvEEvv --------------------------
	.section	.nv.info._ZN3cub18CUB_300001_SM_10006detail11EmptyKernelIvEEvv,"",@"SHT_CUDA_INFO"
	.sectionflags	@""
	.align	4


	//----- nvinfo : EIATTR_CUDA_API_VERSION
	.align		4
        /*0000*/ 	.byte	0x04, 0x37
        /*0002*/ 	.short	(.L_50 - .L_49)
.L_49:
        /*0004*/ 	.word	0x00000082


	//----- nvinfo : EIATTR_SPARSE_MMA_MASK
	.align		4
.L_50:
        /*0008*/ 	.byte	0x03, 0x50
        /*000a*/ 	.short	0x0000


	//----- nvinfo : EIATTR_MAXREG_COUNT
	.align		4
        /*000c*/ 	.byte	0x03, 0x1b
        /*000e*/ 	.short	0x00ff


	//----- nvinfo : EIATTR_MERCURY_ISA_VERSION
	.align		4
        /*0010*/ 	.byte	0x03, 0x5f
        /*0012*/ 	.short	0x0101


	//----- nvinfo : EIATTR_VRC_CTA_INIT_COUNT
	.align		4
        /*0014*/ 	.byte	0x02, 0x4a
	.zero		1
	.zero		1


	//----- nvinfo : EIATTR_EXIT_INSTR_OFFSETS
	.align		4
        /*0018*/ 	.byte	0x04, 0x1c
        /*001a*/ 	.short	(.L_52 - .L_51)


	//   ....[0]....
.L_51:
        /*001c*/ 	.word	0x00000010


	//----- nvinfo : EIATTR_SW_WAR
	.align		4
.L_52:
        /*0020*/ 	.byte	0x04, 0x36
        /*0022*/ 	.short	(.L_54 - .L_53)
.L_53:
        /*0024*/ 	.word	0x00000008
.L_54:


//--------------------- .nv.callgraph             --------------------------
	.section	.nv.callgraph,"",@"SHT_CUDA_CALLGRAPH"
	.align	4
	.sectionentsize	8
	.align		4
        /*0000*/ 	.word	0x00000000
	.align		4
        /*0004*/ 	.word	0xffffffff
	.align		4
        /*0008*/ 	.word	0x00000000
	.align		4
        /*000c*/ 	.word	0xfffffffe
	.align		4
        /*0010*/ 	.word	0x00000000
	.align		4
        /*0014*/ 	.word	0xfffffffd
	.align		4
        /*0018*/ 	.word	0x00000000
	.align		4
        /*001c*/ 	.word	0xfffffffc


//--------------------- .nv.constant4             --------------------------
	.section	.nv.constant4,"a",@progbits
	.align	8
	.align		8
.nv.constant4:
        /*0000*/ 	.dword	_ZN40_INTERNAL_86afbf4a_4_k_cu_e18eb9a1_861744cuda3std3__45__cpo5beginE
	.align		8
        /*0008*/ 	.dword	_ZN40_INTERNAL_86afbf4a_4_k_cu_e18eb9a1_861744cuda3std3__45__cpo3endE
	.align		8
        /*0010*/ 	.dword	_ZN40_INTERNAL_86afbf4a_4_k_cu_e18eb9a1_861744cuda3std3__45__cpo6cbeginE
	.align		8
        /*0018*/ 	.dword	_ZN40_INTERNAL_86afbf4a_4_k_cu_e18eb9a1_861744cuda3std3__45__cpo4cendE
	.align		8
        /*0020*/ 	.dword	_ZN40_INTERNAL_86afbf4a_4_k_cu_e18eb9a1_861744cuda3std3__45__cpo6rbeginE
	.align		8
        /*0028*/ 	.dword	_ZN40_INTERNAL_86afbf4a_4_k_cu_e18eb9a1_861744cuda3std3__45__cpo4rendE
	.align		8
        /*0030*/ 	.dword	_ZN40_INTERNAL_86afbf4a_4_k_cu_e18eb9a1_861744cuda3std3__45__cpo7crbeginE
	.align		8
        /*0038*/ 	.dword	_ZN40_INTERNAL_86afbf4a_4_k_cu_e18eb9a1_861744cuda3std3__45__cpo5crendE
	.align		8
        /*0040*/ 	.dword	_ZN40_INTERNAL_86afbf4a_4_k_cu_e18eb9a1_861744cuda3std3__442_GLOBAL__N__86afbf4a_4_k_cu_e18eb9a1_861746ignoreE
	.align		8
        /*0048*/ 	.dword	_ZN40_INTERNAL_86afbf4a_4_k_cu_e18eb9a1_861744cuda3std3__419piecewise_constructE
	.align		8
        /*0050*/ 	.dword	_ZN40_INTERNAL_86afbf4a_4_k_cu_e18eb9a1_861744cuda3std3__48in_placeE
	.align		8
        /*0058*/ 	.dword	_ZN40_INTERNAL_86afbf4a_4_k_cu_e18eb9a1_861744cuda3std3__420unreachable_sentinelE
	.align		8
        /*0060*/ 	.dword	_ZN40_INTERNAL_86afbf4a_4_k_cu_e18eb9a1_861744cuda3std3__47nulloptE
	.align		8
        /*0068*/ 	.dword	_ZN40_INTERNAL_86afbf4a_4_k_cu_e18eb9a1_861744cuda3std3__48unexpectE
	.align		8
        /*0070*/ 	.dword	_ZN40_INTERNAL_86afbf4a_4_k_cu_e18eb9a1_861744cuda3std6ranges3__45__cpo4swapE
	.align		8
        /*0078*/ 	.dword	_ZN40_INTERNAL_86afbf4a_4_k_cu_e18eb9a1_861744cuda3std6ranges3__45__cpo9iter_moveE
	.align		8
        /*0080*/ 	.dword	_ZN40_INTERNAL_86afbf4a_4_k_cu_e18eb9a1_861744cuda3std6ranges3__45__cpo5beginE
	.align		8
        /*0088*/ 	.dword	_ZN40_INTERNAL_86afbf4a_4_k_cu_e18eb9a1_861744cuda3std6ranges3__45__cpo3endE
	.align		8
        /*0090*/ 	.dword	_ZN40_INTERNAL_86afbf4a_4_k_cu_e18eb9a1_861744cuda3std6ranges3__45__cpo6cbeginE
	.align		8
        /*0098*/ 	.dword	_ZN40_INTERNAL_86afbf4a_4_k_cu_e18eb9a1_861744cuda3std6ranges3__45__cpo4cendE
	.align		8
        /*00a0*/ 	.dword	_ZN40_INTERNAL_86afbf4a_4_k_cu_e18eb9a1_861744cuda3std6ranges3__45__cpo7advanceE
	.align		8
        /*00a8*/ 	.dword	_ZN40_INTERNAL_86afbf4a_4_k_cu_e18eb9a1_861744cuda3std6ranges3__45__cpo9iter_swapE
	.align		8
        /*00b0*/ 	.dword	_ZN40_INTERNAL_86afbf4a_4_k_cu_e18eb9a1_861744cuda3std6ranges3__45__cpo4nextE
	.align		8
        /*00b8*/ 	.dword	_ZN40_INTERNAL_86afbf4a_4_k_cu_e18eb9a1_861744cuda3std6ranges3__45__cpo4prevE
	.align		8
        /*00c0*/ 	.dword	_ZN40_INTERNAL_86afbf4a_4_k_cu_e18eb9a1_861744cuda3std6ranges3__45__cpo4dataE
	.align		8
        /*00c8*/ 	.dword	_ZN40_INTERNAL_86afbf4a_4_k_cu_e18eb9a1_861744cuda3std6ranges3__45__cpo5cdataE
	.align		8
        /*00d0*/ 	.dword	_ZN40_INTERNAL_86afbf4a_4_k_cu_e18eb9a1_861744cuda3std6ranges3__45__cpo4sizeE
	.align		8
        /*00d8*/ 	.dword	_ZN40_INTERNAL_86afbf4a_4_k_cu_e18eb9a1_861744cuda3std6ranges3__45__cpo5ssizeE
	.align		8
        /*00e0*/ 	.dword	_ZN40_INTERNAL_86afbf4a_4_k_cu_e18eb9a1_861744cuda3std6ranges3__45__cpo8distanceE
	.align		8
        /*00e8*/ 	.dword	_ZN40_INTERNAL_86afbf4a_4_k_cu_e18eb9a1_861746thrust24THRUST_300001_SM_1000_NS8cuda_cub3parE
	.align		8
        /*00f0*/ 	.dword	_ZN40_INTERNAL_86afbf4a_4_k_cu_e18eb9a1_861746thrust24THRUST_300001_SM_1000_NS8cuda_cub10par_nosyncE
	.align		8
        /*00f8*/ 	.dword	_ZN40_INTERNAL_86afbf4a_4_k_cu_e18eb9a1_861746thrust24THRUST_300001_SM_1000_NS6system6detail10sequential3seqE
	.align		8
        /*0100*/ 	.dword	_ZN40_INTERNAL_86afbf4a_4_k_cu_e18eb9a1_861746thrust24THRUST_300001_SM_1000_NS12placeholders2_1E
	.align		8
        /*0108*/ 	.dword	_ZN40_INTERNAL_86afbf4a_4_k_cu_e18eb9a1_861746thrust24THRUST_300001_SM_1000_NS12placeholders2_2E
	.align		8
        /*0110*/ 	.dword	_ZN40_INTERNAL_86afbf4a_4_k_cu_e18eb9a1_861746thrust24THRUST_300001_SM_1000_NS12placeholders2_3E
	.align		8
        /*0118*/ 	.dword	_ZN40_INTERNAL_86afbf4a_4_k_cu_e18eb9a1_861746thrust24THRUST_300001_SM_1000_NS12placeholders2_4E
	.align		8
        /*0120*/ 	.dword	_ZN40_INTERNAL_86afbf4a_4_k_cu_e18eb9a1_861746thrust24THRUST_300001_SM_1000_NS12placeholders2_5E
	.align		8
        /*0128*/ 	.dword	_ZN40_INTERNAL_86afbf4a_4_k_cu_e18eb9a1_861746thrust24THRUST_300001_SM_1000_NS12placeholders2_6E
	.align		8
        /*0130*/ 	.dword	_ZN40_INTERNAL_86afbf4a_4_k_cu_e18eb9a1_861746thrust24THRUST_300001_SM_1000_NS12placeholders2_7E
	.align		8
        /*0138*/ 	.dword	_ZN40_INTERNAL_86afbf4a_4_k_cu_e18eb9a1_861746thrust24THRUST_300001_SM_1000_NS12placeholders2_8E
	.align		8
        /*0140*/ 	.dword	_ZN40_INTERNAL_86afbf4a_4_k_cu_e18eb9a1_861746thrust24THRUST_300001_SM_1000_NS12placeholders2_9E
	.align		8
        /*0148*/ 	.dword	_ZN40_INTERNAL_86afbf4a_4_k_cu_e18eb9a1_861746thrust24THRUST_300001_SM_1000_NS12placeholders3_10E
	.align		8
        /*0150*/ 	.dword	_ZN40_INTERNAL_86afbf4a_4_k_cu_e18eb9a1_861746thrust24THRUST_300001_SM_1000_NS3seqE


//--------------------- .text._ZN3cub18CUB_300001_SM_10006detail11EmptyKernelIvEEvv --------------------------
	.section	.text._ZN3cub18CUB_300001_SM_10006detail11EmptyKernelIvEEvv,"ax",@progbits
	.align	128
        .global         _ZN3cub18CUB_300001_SM_10006detail11EmptyKernelIvEEvv
        .type           _ZN3cub18CUB_300001_SM_10006detail11EmptyKernelIvEEvv,@function
        .size           _ZN3cub18CUB_300001_SM_10006detail11EmptyKernelIvEEvv,(.L_x_1 - _ZN3cub18CUB_300001_SM_10006detail11EmptyKernelIvEEvv)
        .other          _ZN3cub18CUB_300001_SM_10006detail11EmptyKernelIvEEvv,@"STO_CUDA_ENTRY STV_DEFAULT"
_ZN3cub18CUB_300001_SM_10006detail11EmptyKernelIvEEvv:
.text._ZN3cub18CUB_300001_SM_10006detail11EmptyKernelIvEEvv:
[----:B------:R-:W-:Y:S01]  /*0000*/  LDC R1, c[0x0][0x37c] ;  /* 0x0000df00ff017b82 */ /* 0x000fe20000000800 */
[----:B------:R-:W-:Y:S05]  /*0010*/  EXIT ;  /* 0x000000000000794d */ /* 0x000fea0003800000 */
.L_x_0:
[----:B------:R-:W-:-:S00]  /*0020*/  BRA `(.L_x_0) ;  /* 0xfffffffc00fc7947 */ /* 0x000fc0000383ffff */
[----:B------:R-:W-:-:S00]  /*0030*/  NOP ;  /* 0x0000000000007918 */ /* 0x000fc00000000000 */
        /* <DEDUP_REMOVED lines=12> */
.L_x_1:


//--------------------- .nv.shared.reserved.0     --------------------------
	.section	.nv.shared.reserved.0,"aw",@nobits
	.weak		__nv_reservedSMEM_offset_0_alias
	.size		__nv_reservedSMEM_offset_0_alias, 0, 64
	.other		__nv_reservedSMEM_offset_0_alias,@"STO_CUDA_RESERVED_SHARED STV_DEFAULT"
__nv_reservedSMEM_offset_0_alias:
	.zero		0
	.zero		64


//--------------------- .nv.global                --------------------------
	.section	.nv.global,"aw",@nobits
.nv.global:
	.type		_ZN40_INTERNAL_86afbf4a_4_k_cu_e18eb9a1_861746thrust24THRUST_300001_SM_1000_NS3seqE,@object
	.size		_ZN40_INTERNAL_86afbf4a_4_k_cu_e18eb9a1_861746thrust24THRUST_300001_SM_1000_NS3seqE,(_ZN40_INTERNAL_86afbf4a_4_k_cu_e18eb9a1_861744cuda3std3__48in_placeE - _ZN40_INTERNAL_86afbf4a_4_k_cu_e18eb9a1_861746thrust24THRUST_300001_SM_1000_NS3seqE)
_ZN40_INTERNAL_86afbf4a_4_k_cu_e18eb9a1_861746thrust24THRUST_300001_SM_1000_NS3seqE:
	.zero		1
	.type		_ZN40_INTERNAL_86afbf4a_4_k_cu_e18eb9a1_861744cuda3std3__48in_placeE,@object
	.size		_ZN40_INTERNAL_86afbf4a_4_k_cu_e18eb9a1_861744cuda3std3__48in_placeE,(_ZN40_INTERNAL_86afbf4a_4_k_cu_e18eb9a1_861744cuda3std6ranges3__45__cpo4sizeE - _ZN40_INTERNAL_86afbf4a_4_k_cu_e18eb9a1_861744cuda3std3__48in_placeE)
_ZN40_INTERNAL_86afbf4a_4_k_cu_e18eb9a1_861744cuda3std3__48in_placeE:
	.zero		1
	.type		_ZN40_INTERNAL_86afbf4a_4_k_cu_e18eb9a1_861744cuda3std6ranges3__45__cpo4sizeE,@object
	.size		_ZN40_INTERNAL_86afbf4a_4_k_cu_e18eb9a1_861744cuda3std6ranges3__45__cpo4sizeE,(_ZN40_INTERNAL_86afbf4a_4_k_cu_e18eb9a1_861746thrust24THRUST_300001_SM_1000_NS12placeholders2_3E - _ZN40_INTERNAL_86afbf4a_4_k_cu_e18eb9a1_861744cuda3std6ranges3__45__cpo4sizeE)
_ZN40_INTERNAL_86afbf4a_4_k_cu_e18eb9a1_861744cuda3std6ranges3__45__cpo4sizeE:
	.zero		1
	.type		_ZN40_INTERNAL_86afbf4a_4_k_cu_e18eb9a1_861746thrust24THRUST_300001_SM_1000_NS12placeholders2_3E,@object
	.size		_ZN40_INTERNAL_86afbf4a_4_k_cu_e18eb9a1_861746thrust24THRUST_300001_SM_1000_NS12placeholders2_3E,(_ZN40_INTERNAL_86afbf4a_4_k_cu_e18eb9a1_861744cuda3std3__45__cpo6cbeginE - _ZN40_INTERNAL_86afbf4a_4_k_cu_e18eb9a1_861746thrust24THRUST_300001_SM_1000_NS12placeholders2_3E)
_ZN40_INTERNAL_86afbf4a_4_k_cu_e18eb9a1_861746thrust24THRUST_300001_SM_1000_NS12placeholders2_3E:
	.zero		1
	.type		_ZN40_INTERNAL_86afbf4a_4_k_cu_e18eb9a1_861744cuda3std3__45__cpo6cbeginE,@object
	.size		_ZN40_INTERNAL_86afbf4a_4_k_cu_e18eb9a1_861744cuda3std3__45__cpo6cbeginE,(_ZN40_INTERNAL_86afbf4a_4_k_cu_e18eb9a1_861744cuda3std6ranges3__45__cpo6cbeginE - _ZN40_INTERNAL_86afbf4a_4_k_cu_e18eb9a1_861744cuda3std3__45__cpo6cbeginE)
_ZN40_INTERNAL_86afbf4a_4_k_cu_e18eb9a1_861744cuda3std3__45__cpo6cbeginE:
	.zero		1
	.type		_ZN40_INTERNAL_86afbf4a_4_k_cu_e18eb9a1_861744cuda3std6ranges3__45__cpo6cbeginE,@object
	.size		_ZN40_INTERNAL_86afbf4a_4_k_cu_e18eb9a1_861744cuda3std6ranges3__45__cpo6cbeginE,(_ZN40_INTERNAL_86afbf4a_4_k_cu_e18eb9a1_861746thrust24THRUST_300001_SM_1000_NS12placeholders2_7E - _ZN40_INTERNAL_86afbf4a_4_k_cu_e18eb9a1_861744cuda3std6ranges3__45__cpo6cbeginE)
_ZN40_INTERNAL_86afbf4a_4_k_cu_e18eb9a1_861744cuda3std6ranges3__45__cpo6cbeginE:
	.zero		1
	.type		_ZN40_INTERNAL_86afbf4a_4_k_cu_e18eb9a1_861746thrust24THRUST_300001_SM_1000_NS12placeholders2_7E,@object
	.size		_ZN40_INTERNAL_86afbf4a_4_k_cu_e18eb9a1_861746thrust24THRUST_300001_SM_1000_NS12placeholders2_7E,(_ZN40_INTERNAL_86afbf4a_4_k_cu_e18eb9a1_861744cuda3std3__45__cpo7crbeginE - _ZN40_INTERNAL_86afbf4a_4_k_cu_e18eb9a1_861746thrust24THRUST_300001_SM_1000_NS12placeholders2_7E)
_ZN40_INTERNAL_86afbf4a_4_k_cu_e18eb9a1_861746thrust24THRUST_300001_SM_1000_NS12placeholders2_7E:
	.zero		1
	.type		_ZN40_INTERNAL_86afbf4a_4_k_cu_e18eb9a1_861744cuda3std3__45__cpo7crbeginE,@object
	.size		_ZN40_INTERNAL_86afbf4a_4_k_cu_e18eb9a1_861744cuda3std3__45__cpo7crbeginE,(_ZN40_INTERNAL_86afbf4a_4_k_cu_e18eb9a1_861744cuda3std6ranges3__45__cpo4nextE - _ZN40_INTERNAL_86afbf4a_4_k_cu_e18eb9a1_861744cuda3std3__45__cpo7crbeginE)
_ZN40_INTERNAL_86afbf4a_4_k_cu_e18eb9a1_861744cuda3std3__45__cpo7crbeginE:
	.zero		1
	.type		_ZN40_INTERNAL_86afbf4a_4_k_cu_e18eb9a1_861744cuda3std6ranges3__45__cpo4nextE,@object
	.size		_ZN40_INTERNAL_86afbf4a_4_k_cu_e18eb9a1_861744cuda3std6ranges3__45__cpo4nextE,(_ZN40_INTERNAL_86afbf4a_4_k_cu_e18eb9a1_861744cuda3std6ranges3__45__cpo4swapE - _ZN40_INTERNAL_86afbf4a_4_k_cu_e18eb9a1_861744cuda3std6ranges3__45__cpo4nextE)
_ZN40_INTERNAL_86afbf4a_4_k_cu_e18eb9a1_861744cuda3std6ranges3__45__cpo4nextE:
	.zero		1
	.type		_ZN40_INTERNAL_86afbf4a_4_k_cu_e18eb9a1_861744cuda3std6ranges3__45__cpo4swapE,@object
	.size		_ZN40_INTERNAL_86afbf4a_4_k_cu_e18eb9a1_861744cuda3std6ranges3__45__cpo4swapE,(_ZN40_INTERNAL_86afbf4a_4_k_cu_e18eb9a1_861746thrust24THRUST_300001_SM_1000_NS8cuda_cub10par_nosyncE - _ZN40_INTERNAL_86afbf4a_4_k_cu_e18eb9a1_861744cuda3std6ranges3__45__cpo4swapE)
_ZN40_INTERNAL_86afbf4a_4_k_cu_e18eb9a1_861744cuda3std6ranges3__45__cpo4swapE:
	.zero		1
	.type		_ZN40_INTERNAL_86afbf4a_4_k_cu_e18eb9a1_861746thrust24THRUST_300001_SM_1000_NS8cuda_cub10par_nosyncE,@object
	.size		_ZN40_INTERNAL_86afbf4a_4_k_cu_e18eb9a1_861746thrust24THRUST_300001_SM_1000_NS8cuda_cub10par_nosyncE,(_ZN40_INTERNAL_86afbf4a_4_k_cu_e18eb9a1_861746thrust24THRUST_300001_SM_1000_NS12placeholders2_9E - _ZN40_INTERNAL_86afbf4a_4_k_cu_e18eb9a1_861746thrust24THRUST_300001_SM_1000_NS8cuda_cub10par_nosyncE)
_ZN40_INTERNAL_86afbf4a_4_k_cu_e18eb9a1_861746thrust24THRUST_300001_SM_1000_NS8cuda_cub10par_nosyncE:
	.zero		1
	.type		_ZN40_INTERNAL_86afbf4a_4_k_cu_e18eb9a1_861746thrust24THRUST_300001_SM_1000_NS12placeholders2_9E,@object
	.size		_ZN40_INTERNAL_86afbf4a_4_k_cu_e18eb9a1_861746thrust24THRUST_300001_SM_1000_NS12placeholders2_9E,(_ZN40_INTERNAL_86afbf4a_4_k_cu_e18eb9a1_861744cuda3std3__442_GLOBAL__N__86afbf4a_4_k_cu_e18eb9a1_861746ignoreE - _ZN40_INTERNAL_86afbf4a_4_k_cu_e18eb9a1_861746thrust24THRUST_300001_SM_1000_NS12placeholders2_9E)
_ZN40_INTERNAL_86afbf4a_4_k_cu_e18eb9a1_861746thrust24THRUST_300001_SM_1000_NS12placeholders2_9E:
	.zero		1
	.type		_ZN40_INTERNAL_86afbf4a_4_k_cu_e18eb9a1_861744cuda3std3__442_GLOBAL__N__86afbf4a_4_k_cu_e18eb9a1_861746ignoreE,@object
	.size		_ZN40_INTERNAL_86afbf4a_4_k_cu_e18eb9a1_861744cuda3std3__442_GLOBAL__N__86afbf4a_4_k_cu_e18eb9a1_861746ignoreE,(_ZN40_INTERNAL_86afbf4a_4_k_cu_e18eb9a1_861744cuda3std6ranges3__45__cpo4dataE - _ZN40_INTERNAL_86afbf4a_4_k_cu_e18eb9a1_861744cuda3std3__442_GLOBAL__N__86afbf4a_4_k_cu_e18eb9a1_861746ignoreE)
_ZN40_INTERNAL_86afbf4a_4_k_cu_e18eb9a1_861744cuda3std3__442_GLOBAL__N__86afbf4a_4_k_cu_e18eb9a1_861746ignoreE:
	.zero		1
	.type		_ZN40_INTERNAL_86afbf4a_4_k_cu_e18eb9a1_861744cuda3std6ranges3__45__cpo4dataE,@object
	.size		_ZN40_INTERNAL_86afbf4a_4_k_cu_e18eb9a1_861744cuda3std6ranges3__45__cpo4dataE,(_ZN40_INTERNAL_86afbf4a_4_k_cu_e18eb9a1_861746thrust24THRUST_300001_SM_1000_NS12placeholders2_1E - _ZN40_INTERNAL_86afbf4a_4_k_cu_e18eb9a1_861744cuda3std6ranges3__45__cpo4dataE)
_ZN40_INTERNAL_86afbf4a_4_k_cu_e18eb9a1_861744cuda3std6ranges3__45__cpo4dataE:
	.zero		1
	.type		_ZN40_INTERNAL_86afbf4a_4_k_cu_e18eb9a1_861746thrust24THRUST_300001_SM_1000_NS12placeholders2_1E,@object
	.size		_ZN40_INTERNAL_86afbf4a_4_k_cu_e18eb9a1_861746thrust24THRUST_300001_SM_1000_NS12placeholders2_1E,(_ZN40_INTERNAL_86afbf4a_4_k_cu_e18eb9a1_861744cuda3std3__45__cpo5beginE - _ZN40_INTERNAL_86afbf4a_4_k_cu_e18eb9a1_861746thrust24THRUST_300001_SM_1000_NS12placeholders2_1E)
_ZN40_INTERNAL_86afbf4a_4_k_cu_e18eb9a1_861746thrust24THRUST_300001_SM_1000_NS12placeholders2_1E:
	.zero		1
	.type		_ZN40_INTERNAL_86afbf4a_4_k_cu_e18eb9a1_861744cuda3std3__45__cpo5beginE,@object
	.size		_ZN40_INTERNAL_86afbf4a_4_k_cu_e18eb9a1_861744cuda3std3__45__cpo5beginE,(_ZN40_INTERNAL_86afbf4a_4_k_cu_e18eb9a1_861744cuda3std6ranges3__45__cpo5beginE - _ZN40_INTERNAL_86afbf4a_4_k_cu_e18eb9a1_861744cuda3std3__45__cpo5beginE)
_ZN40_INTERNAL_86afbf4a_4_k_cu_e18eb9a1_861744cuda3std3__45__cpo5beginE:
	.zero		1
	.type		_ZN40_INTERNAL_86afbf4a_4_k_cu_e18eb9a1_861744cuda3std6ranges3__45__cpo5beginE,@object
	.size		_ZN40_INTERNAL_86afbf4a_4_k_cu_e18eb9a1_861744cuda3std6ranges3__45__cpo5beginE,(_ZN40_INTERNAL_86afbf4a_4_k_cu_e18eb9a1_861746thrust24THRUST_300001_SM_1000_NS12placeholders2_5E - _ZN40_INTERNAL_86afbf4a_4_k_cu_e18eb9a1_861744cuda3std6ranges3__45__cpo5beginE)
_ZN40_INTERNAL_86afbf4a_4_k_cu_e18eb9a1_861744cuda3std6ranges3__45__cpo5beginE:
	.zero		1
	.type		_ZN40_INTERNAL_86afbf4a_4_k_cu_e18eb9a1_861746thrust24THRUST_300001_SM_1000_NS12placeholders2_5E,@object
	.size		_ZN40_INTERNAL_86afbf4a_4_k_cu_e18eb9a1_861746thrust24THRUST_300001_SM_1000_NS12placeholders2_5E,(_ZN40_INTERNAL_86afbf4a_4_k_cu_e18eb9a1_861744cuda3std3__45__cpo6rbeginE - _ZN40_INTERNAL_86afbf4a_4_k_cu_e18eb9a1_861746thrust24THRUST_300001_SM_1000_NS12placeholders2_5E)
_ZN40_INTERNAL_86afbf4a_4_k_cu_e18eb9a1_861746thrust24THRUST_300001_SM_1000_NS12placeholders2_5E:
	.zero		1
	.type		_ZN40_INTERNAL_86afbf4a_4_k_cu_e18eb9a1_861744cuda3std3__45__cpo6rbeginE,@object
	.size		_ZN40_INTERNAL_86afbf4a_4_k_cu_e18eb9a1_861744cuda3std3__45__cpo6rbeginE,(_ZN40_INTERNAL_86afbf4a_4_k_cu_e18eb9a1_861744cuda3std6ranges3__45__cpo7advanceE - _ZN40_INTERNAL_86afbf4a_4_k_cu_e18eb9a1_861744cuda3std3__45__cpo6rbeginE)
_ZN40_INTERNAL_86afbf4a_4_k_cu_e18eb9a1_861744cuda3std3__45__cpo6rbeginE:
	.zero		1
	.type		_ZN40_INTERNAL_86afbf4a_4_k_cu_e18eb9a1_861744cuda3std6ranges3__45__cpo7advanceE,@object
	.size		_ZN40_INTERNAL_86afbf4a_4_k_cu_e18eb9a1_861744cuda3std6ranges3__45__cpo7advanceE,(_ZN40_INTERNAL_86afbf4a_4_k_cu_e18eb9a1_861744cuda3std3__47nulloptE - _ZN40_INTERNAL_86afbf4a_4_k_cu_e18eb9a1_861744cuda3std6ranges3__45__cpo7advanceE)
_ZN40_INTERNAL_86afbf4a_4_k_cu_e18eb9a1_861744cuda3std6ranges3__45__cpo7advanceE:
	.zero		1
	.type		_ZN40_INTERNAL_86afbf4a_4_k_cu_e18eb9a1_861744cuda3std3__47nulloptE,@object
	.size		_ZN40_INTERNAL_86afbf4a_4_k_cu_e18eb9a1_861744cuda3std3__47nulloptE,(_ZN40_INTERNAL_86afbf4a_4_k_cu_e18eb9a1_861744cuda3std6ranges3__45__cpo8distanceE - _ZN40_INTERNAL_86afbf4a_4_k_cu_e18eb9a1_861744cuda3std3__47nulloptE)
_ZN40_INTERNAL_86afbf4a_4_k_cu_e18eb9a1_861744cuda3std3__47nulloptE:
	.zero		1
	.type		_ZN40_INTERNAL_86afbf4a_4_k_cu_e18eb9a1_861744cuda3std6ranges3__45__cpo8distanceE,@object
	.size		_ZN40_INTERNAL_86afbf4a_4_k_cu_e18eb9a1_861744cuda3std6ranges3__45__cpo8distanceE,(_ZN40_INTERNAL_86afbf4a_4_k_cu_e18eb9a1_861746thrust24THRUST_300001_SM_1000_NS12placeholders3_10E - _ZN40_INTERNAL_86afbf4a_4_k_cu_e18eb9a1_861744cuda3std6ranges3__45__cpo8distanceE)
_ZN40_INTERNAL_86afbf4a_4_k_cu_e18eb9a1_861744cuda3std6ranges3__45__cpo8distanceE:
	.zero		1
	.type		_ZN40_INTERNAL_86afbf4a_4_k_cu_e18eb9a1_861746thrust24THRUST_300001_SM_1000_NS12placeholders3_10E,@object
	.size		_ZN40_INTERNAL_86afbf4a_4_k_cu_e18eb9a1_861746thrust24THRUST_300001_SM_1000_NS12placeholders3_10E,(_ZN40_INTERNAL_86afbf4a_4_k_cu_e18eb9a1_861744cuda3std3__419piecewise_constructE - _ZN40_INTERNAL_86afbf4a_4_k_cu_e18eb9a1_861746thrust24THRUST_300001_SM_1000_NS12placeholders3_10E)
_ZN40_INTERNAL_86afbf4a_4_k_cu_e18eb9a1_861746thrust24THRUST_300001_SM_1000_NS12placeholders3_10E:
	.zero		1
	.type		_ZN40_INTERNAL_86afbf4a_4_k_cu_e18eb9a1_861744cuda3std3__419piecewise_constructE,@object
	.size		_ZN40_INTERNAL_86afbf4a_4_k_cu_e18eb9a1_861744cuda3std3__419piecewise_constructE,(_ZN40_INTERNAL_86afbf4a_4_k_cu_e18eb9a1_861744cuda3std6ranges3__45__cpo5cdataE - _ZN40_INTERNAL_86afbf4a_4_k_cu_e18eb9a1_861744cuda3std3__419piecewise_constructE)
_ZN40_INTERNAL_86afbf4a_4_k_cu_e18eb9a1_861744cuda3std3__419piecewise_constructE:
	.zero		1
	.type		_ZN40_INTERNAL_86afbf4a_4_k_cu_e18eb9a1_861744cuda3std6ranges3__45__cpo5cdataE,@object
	.size		_ZN40_INTERNAL_86afbf4a_4_k_cu_e18eb9a1_861744cuda3std6ranges3__45__cpo5cdataE,(_ZN40_INTERNAL_86afbf4a_4_k_cu_e18eb9a1_861746thrust24THRUST_300001_SM_1000_NS12placeholders2_2E - _ZN40_INTERNAL_86afbf4a_4_k_cu_e18eb9a1_861744cuda3std6ranges3__45__cpo5cdataE)
_ZN40_INTERNAL_86afbf4a_4_k_cu_e18eb9a1_861744cuda3std6ranges3__45__cpo5cdataE:
	.zero		1
	.type		_ZN40_INTERNAL_86afbf4a_4_k_cu_e18eb9a1_861746thrust24THRUST_300001_SM_1000_NS12placeholders2_2E,@object
	.size		_ZN40_INTERNAL_86afbf4a_4_k_cu_e18eb9a1_861746thrust24THRUST_300001_SM_1000_NS12placeholders2_2E,(_ZN40_INTERNAL_86afbf4a_4_k_cu_e18eb9a1_861744cuda3std3__45__cpo3endE - _ZN40_INTERNAL_86afbf4a_4_k_cu_e18eb9a1_861746thrust24THRUST_300001_SM_1000_NS12placeholders2_2E)
_ZN40_INTERNAL_86afbf4a_4_k_cu_e18eb9a1_861746thrust24THRUST_300001_SM_1000_NS12placeholders2_2E:
	.zero		1
	.type		_ZN40_INTERNAL_86afbf4a_4_k_cu_e18eb9a1_861744cuda3std3__45__cpo3endE,@object
	.size		_ZN40_INTERNAL_86afbf4a_4_k_cu_e18eb9a1_861744cuda3std3__45__cpo3endE,(_ZN40_INTERNAL_86afbf4a_4_k_cu_e18eb9a1_861744cuda3std6ranges3__45__cpo3endE - _ZN40_INTERNAL_86afbf4a_4_k_cu_e18eb9a1_861744cuda3std3__45__cpo3endE)
_ZN40_INTERNAL_86afbf4a_4_k_cu_e18eb9a1_861744cuda3std3__45__cpo3endE:
	.zero		1
	.type		_ZN40_INTERNAL_86afbf4a_4_k_cu_e18eb9a1_861744cuda3std6ranges3__45__cpo3endE,@object
	.size		_ZN40_INTERNAL_86afbf4a_4_k_cu_e18eb9a1_861744cuda3std6ranges3__45__cpo3endE,(_ZN40_INTERNAL_86afbf4a_4_k_cu_e18eb9a1_861746thrust24THRUST_300001_SM_1000_NS12placeholders2_6E - _ZN40_INTERNAL_86afbf4a_4_k_cu_e18eb9a1_861744cuda3std6ranges3__45__cpo3endE)
_ZN40_INTERNAL_86afbf4a_4_k_cu_e18eb9a1_861744cuda3std6ranges3__45__cpo3endE:
	.zero		1
	.type		_ZN40_INTERNAL_86afbf4a_4_k_cu_e18eb9a1_861746thrust24THRUST_300001_SM_1000_NS12placeholders2_6E,@object
	.size		_ZN40_INTERNAL_86afbf4a_4_k_cu_e18eb9a1_861746thrust24THRUST_300001_SM_1000_NS12placeholders2_6E,(_ZN40_INTERNAL_86afbf4a_4_k_cu_e18eb9a1_861744cuda3std3__45__cpo4rendE - _ZN40_INTERNAL_86afbf4a_4_k_cu_e18eb9a1_861746thrust24THRUST_300001_SM_1000_NS12placeholders2_6E)
_ZN40_INTERNAL_86afbf4a_4_k_cu_e18eb9a1_861746thrust24THRUST_300001_SM_1000_NS12placeholders2_6E:
	.zero		1
	.type		_ZN40_INTERNAL_86afbf4a_4_k_cu_e18eb9a1_861744cuda3std3__45__cpo4rendE,@object
	.size		_ZN40_INTERNAL_86afbf4a_4_k_cu_e18eb9a1_861744cuda3std3__45__cpo4rendE,(_ZN40_INTERNAL_86afbf4a_4_k_cu_e18eb9a1_861744cuda3std6ranges3__45__cpo9iter_swapE - _ZN40_INTERNAL_86afbf4a_4_k_cu_e18eb9a1_861744cuda3std3__45__cpo4rendE)
_ZN40_INTERNAL_86afbf4a_4_k_cu_e18eb9a1_861744cuda3std3__45__cpo4rendE:
	.zero		1
	.type		_ZN40_INTERNAL_86afbf4a_4_k_cu_e18eb9a1_861744cuda3std6ranges3__45__cpo9iter_swapE,@object
	.size		_ZN40_INTERNAL_86afbf4a_4_k_cu_e18eb9a1_861744cuda3std6ranges3__45__cpo9iter_swapE,(_ZN40_INTERNAL_86afbf4a_4_k_cu_e18eb9a1_861744cuda3std3__48unexpectE - _ZN40_INTERNAL_86afbf4a_4_k_cu_e18eb9a1_861744cuda3std6ranges3__45__cpo9iter_swapE)
_ZN40_INTERNAL_86afbf4a_4_k_cu_e18eb9a1_861744cuda3std6ranges3__45__cpo9iter_swapE:
	.zero		1
	.type		_ZN40_INTERNAL_86afbf4a_4_k_cu_e18eb9a1_861744cuda3std3__48unexpectE,@object
	.size		_ZN40_INTERNAL_86afbf4a_4_k_cu_e18eb9a1_861744cuda3std3__48unexpectE,(_ZN40_INTERNAL_86afbf4a_4_k_cu_e18eb9a1_861746thrust24THRUST_300001_SM_1000_NS8cuda_cub3parE - _ZN40_INTERNAL_86afbf4a_4_k_cu_e18eb9a1_861744cuda3std3__48unexpectE)
_ZN40_INTERNAL_86afbf4a_4_k_cu_e18eb9a1_861744cuda3std3__48unexpectE:
	.zero		1
	.type		_ZN40_INTERNAL_86afbf4a_4_k_cu_e18eb9a1_861746thrust24THRUST_300001_SM_1000_NS8cuda_cub3parE,@object
	.size		_ZN40_INTERNAL_86afbf4a_4_k_cu_e18eb9a1_861746thrust24THRUST_300001_SM_1000_NS8cuda_cub3parE,(_ZN40_INTERNAL_86afbf4a_4_k_cu_e18eb9a1_861746thrust24THRUST_300001_SM_1000_NS12placeholders2_4E - _ZN40_INTERNAL_86afbf4a_4_k_cu_e18eb9a1_861746thrust24THRUST_300001_SM_1000_NS8cuda_cub3parE)
_ZN40_INTERNAL_86afbf4a_4_k_cu_e18eb9a1_861746thrust24THRUST_300001_SM_1000_NS8cuda_cub3parE:
	.zero		1
	.type		_ZN40_INTERNAL_86afbf4a_4_k_cu_e18eb9a1_861746thrust24THRUST_300001_SM_1000_NS12placeholders2_4E,@object
	.size		_ZN40_INTERNAL_86afbf4a_4_k_cu_e18eb9a1_861746thrust24THRUST_300001_SM_1000_NS12placeholders2_4E,(_ZN40_INTERNAL_86afbf4a_4_k_cu_e18eb9a1_861744cuda3std3__45__cpo4cendE - _ZN40_INTERNAL_86afbf4a_4_k_cu_e18eb9a1_861746thrust24THRUST_300001_SM_1000_NS12placeholders2_4E)
_ZN40_INTERNAL_86afbf4a_4_k_cu_e18eb9a1_861746thrust24THRUST_300001_SM_1000_NS12placeholders2_4E:
	.zero		1
	.type		_ZN40_INTERNAL_86afbf4a_4_k_cu_e18eb9a1_861744cuda3std3__45__cpo4cendE,@object
	.size		_ZN40_INTERNAL_86afbf4a_4_k_cu_e18eb9a1_861744cuda3std3__45__cpo4cendE,(_ZN40_INTERNAL_86afbf4a_4_k_cu_e18eb9a1_861744cuda3std6ranges3__45__cpo4cendE - _ZN40_INTERNAL_86afbf4a_4_k_cu_e18eb9a1_861744cuda3std3__45__cpo4cendE)
_ZN40_INTERNAL_86afbf4a_4_k_cu_e18eb9a1_861744cuda3std3__45__cpo4cendE:
	.zero		1
	.type		_ZN40_INTERNAL_86afbf4a_4_k_cu_e18eb9a1_861744cuda3std6ranges3__45__cpo4cendE,@object
	.size		_ZN40_INTERNAL_86afbf4a_4_k_cu_e18eb9a1_861744cuda3std6ranges3__45__cpo4cendE,(_ZN40_INTERNAL_86afbf4a_4_k_cu_e18eb9a1_861744cuda3std3__420unreachable_sentinelE - _ZN40_INTERNAL_86afbf4a_4_k_cu_e18eb9a1_861744cuda3std6ranges3__45__cpo4cendE)
_ZN40_INTERNAL_86afbf4a_4_k_cu_e18eb9a1_861744cuda3std6ranges3__45__cpo4cendE:
	.zero		1
	.type		_ZN40_INTERNAL_86afbf4a_4_k_cu_e18eb9a1_861744cuda3std3__420unreachable_sentinelE,@object
	.size		_ZN40_INTERNAL_86afbf4a_4_k_cu_e18eb9a1_861744cuda3std3__420unreachable_sentinelE,(_ZN40_INTERNAL_86afbf4a_4_k_cu_e18eb9a1_861744cuda3std6ranges3__45__cpo5ssizeE - _ZN40_INTERNAL_86afbf4a_4_k_cu_e18eb9a1_861744cuda3std3__420unreachable_sentinelE)
_ZN40_INTERNAL_86afbf4a_4_k_cu_e18eb9a1_861744cuda3std3__420unreachable_sentinelE:
	.zero		1
	.type		_ZN40_INTERNAL_86afbf4a_4_k_cu_e18eb9a1_861744cuda3std6ranges3__45__cpo5ssizeE,@object
	.size		_ZN40_INTERNAL_86afbf4a_4_k_cu_e18eb9a1_861744cuda3std6ranges3__45__cpo5ssizeE,(_ZN40_INTERNAL_86afbf4a_4_k_cu_e18eb9a1_861746thrust24THRUST_300001_SM_1000_NS12placeholders2_8E - _ZN40_INTERNAL_86afbf4a_4_k_cu_e18eb9a1_861744cuda3std6ranges3__45__cpo5ssizeE)
_ZN40_INTERNAL_86afbf4a_4_k_cu_e18eb9a1_861744cuda3std6ranges3__45__cpo5ssizeE:
	.zero		1
	.type		_ZN40_INTERNAL_86afbf4a_4_k_cu_e18eb9a1_861746thrust24THRUST_300001_SM_1000_NS12placeholders2_8E,@object
	.size		_ZN40_INTERNAL_86afbf4a_4_k_cu_e18eb9a1_861746thrust24THRUST_300001_SM_1000_NS12placeholders2_8E,(_ZN40_INTERNAL_86afbf4a_4_k_cu_e18eb9a1_861744cuda3std3__45__cpo5crendE - _ZN40_INTERNAL_86afbf4a_4_k_cu_e18eb9a1_861746thrust24THRUST_300001_SM_1000_NS12placeholders2_8E)
_ZN40_INTERNAL_86afbf4a_4_k_cu_e18eb9a1_861746thrust24THRUST_300001_SM_1000_NS12placeholders2_8E:
	.zero		1
	.type		_ZN40_INTERNAL_86afbf4a_4_k_cu_e18eb9a1_861744cuda3std3__45__cpo5crendE,@object
	.size		_ZN40_INTERNAL_86afbf4a_4_k_cu_e18eb9a1_861744cuda3std3__45__cpo5crendE,(_ZN40_INTERNAL_86afbf4a_4_k_cu_e18eb9a1_861744cuda3std6ranges3__45__cpo4prevE - _ZN40_INTERNAL_86afbf4a_4_k_cu_e18eb9a1_861744cuda3std3__45__cpo5crendE)
_ZN40_INTERNAL_86afbf4a_4_k_cu_e18eb9a1_861744cuda3std3__45__cpo5crendE:
	.zero		1
	.type		_ZN40_INTERNAL_86afbf4a_4_k_cu_e18eb9a1_861744cuda3std6ranges3__45__cpo4prevE,@object
	.size		_ZN40_INTERNAL_86afbf4a_4_k_cu_e18eb9a1_861744cuda3std6ranges3__45__cpo4prevE,(_ZN40_INTERNAL_86afbf4a_4_k_cu_e18eb9a1_861744cuda3std6ranges3__45__cpo9iter_moveE - _ZN40_INTERNAL_86afbf4a_4_k_cu_e18eb9a1_861744cuda3std6ranges3__45__cpo4prevE)
_ZN40_INTERNAL_86afbf4a_4_k_cu_e18eb9a1_861744cuda3std6ranges3__45__cpo4prevE:
	.zero		1
	.type		_ZN40_INTERNAL_86afbf4a_4_k_cu_e18eb9a1_861744cuda3std6ranges3__45__cpo9iter_moveE,@object
	.size		_ZN40_INTERNAL_86afbf4a_4_k_cu_e18eb9a1_861744cuda3std6ranges3__45__cpo9iter_moveE,(_ZN40_INTERNAL_86afbf4a_4_k_cu_e18eb9a1_861746thrust24THRUST_300001_SM_1000_NS6system6detail10sequential3seqE - _ZN40_INTERNAL_86afbf4a_4_k_cu_e18eb9a1_861744cuda3std6ranges3__45__cpo9iter_moveE)
_ZN40_INTERNAL_86afbf4a_4_k_cu_e18eb9a1_861744cuda3std6ranges3__45__cpo9iter_moveE:
	.zero		1
	.type		_ZN40_INTERNAL_86afbf4a_4_k_cu_e18eb9a1_861746thrust24THRUST_300001_SM_1000_NS6system6detail10sequential3seqE,@object
	.size		_ZN40_INTERNAL_86afbf4a_4_k_cu_e18eb9a1_861746thrust24THRUST_300001_SM_1000_NS6system6detail10sequential3seqE,(.L_31 - _ZN40_INTERNAL_86afbf4a_4_k_cu_e18eb9a1_861746thrust24THRUST_300001_SM_1000_NS6system6detail10sequential3seqE)
_ZN40_INTERNAL_86afbf4a_4_k_cu_e18eb9a1_861746thrust24THRUST_300001_SM_1000_NS6system6detail10sequential3seqE:
	.zero		1
.L_31:


//--------------------- .nv.constant0._ZN3cub18CUB_300001_SM_10006detail11EmptyKernelIvEEvv --------------------------
	.section	.nv.constant0._ZN3cub18CUB_300001_SM_10006detail11EmptyKernelIvEEvv,"a",@progbits
	.sectionflags	@""
	.align	4
.nv.constant0._ZN3cub18CUB_300001_SM_10006detail11EmptyKernelIvEEvv:
	.zero		896


//--------------------- SYMBOLS --------------------------

	.type		.nv.reservedSmem.offset0,@object
	.size		.nv.reservedSmem.offset0,0x4
